//
// Generated by NVIDIA NVVM Compiler
//
// Compiler Build ID: CL-36424714
// Cuda compilation tools, release 13.0, V13.0.88
// Based on NVVM 20.0.0
//

.version 9.0
.target sm_100
.address_size 64

	// .globl	_Z15update_diagonalPfS_S_

.visible .entry _Z15update_diagonalPfS_S_(
	.param .u64 .ptr .align 1 _Z15update_diagonalPfS_S__param_0,
	.param .u64 .ptr .align 1 _Z15update_diagonalPfS_S__param_1,
	.param .u64 .ptr .align 1 _Z15update_diagonalPfS_S__param_2
)
{
	.reg .pred 	%p<2>;
	.reg .b32 	%f<8>;
	.reg .b64 	%rd<7>;

	ld.param.u64 	%rd2, [_Z15update_diagonalPfS_S__param_0];
	ld.param.u64 	%rd3, [_Z15update_diagonalPfS_S__param_1];
	ld.param.u64 	%rd4, [_Z15update_diagonalPfS_S__param_2];
	cvta.to.global.u64 	%rd1, %rd4;
	cvta.to.global.u64 	%rd5, %rd3;
	ld.global.f32 	%f1, [%rd5];
	setp.leu.f32 	%p1, %f1, 0f00000000;
	@%p1 bra 	$L__BB0_2;
	ld.global.f32 	%f6, [%rd1];
	sub.f32 	%f7, %f1, %f6;
	bra.uni 	$L__BB0_3;
$L__BB0_2:
	ld.global.f32 	%f5, [%rd1];
	add.f32 	%f7, %f1, %f5;
$L__BB0_3:
	cvta.to.global.u64 	%rd6, %rd2;
	st.global.f32 	[%rd6], %f7;
	ret;

}
	// .globl	_Z11update_betaPfS_
.visible .entry _Z11update_betaPfS_(
	.param .u64 .ptr .align 1 _Z11update_betaPfS__param_0,
	.param .u64 .ptr .align 1 _Z11update_betaPfS__param_1
)
{
	.reg .b32 	%f<4>;
	.reg .b64 	%rd<5>;

	ld.param.u64 	%rd1, [_Z11update_betaPfS__param_0];
	ld.param.u64 	%rd2, [_Z11update_betaPfS__param_1];
	cvta.to.global.u64 	%rd3, %rd1;
	cvta.to.global.u64 	%rd4, %rd2;
	ld.global.f32 	%f1, [%rd4];
	mov.f32 	%f2, 0fC0000000;
	div.rn.f32 	%f3, %f2, %f1;
	st.global.f32 	[%rd3], %f3;
	ret;

}


// ===== COMPILED SASS (sm_100) =====

	.target	sm_100

	.elftype	@"ET_EXEC"


//--------------------- .note.nv.tkinfo           --------------------------
	.section	.note.nv.tkinfo,"",@"SHT_NOTE"
	.sectionflags	@"SHF_NOTE_NV_TKINFO"
	.tkinfo
        /*0018*/ 	.word	0x00000002
        /*0030*/ 	.string	""
        /*0030*/ 	.string	"ptxas"
        /*0030*/ 	.string	"Cuda compilation tools, release 13.0, V13.0.88"
        /*0030*/ 	.string	"Build cuda_13.0.r13.0/compiler.36424714_0"
        /*0030*/ 	.string	"-arch sm_100 -m 64 "



//--------------------- .note.nv.cuinfo           --------------------------
	.section	.note.nv.cuinfo,"",@"SHT_NOTE"
	.sectionflags	@"SHF_NOTE_NV_CUINFO"
        /*0018*/ 	.short	0x0002
        /*001a*/ 	.short	0x0064
        /*001c*/ 	.short	0x0082
	.zero		2


//--------------------- .nv.info                  --------------------------
	.section	.nv.info,"",@"SHT_CUDA_INFO"
	.align	4


	//----- nvinfo : EIATTR_REGCOUNT
	.align		4
        /*0000*/ 	.byte	0x04, 0x2f
        /*0002*/ 	.short	(.L_1 - .L_0)
	.align		4
.L_0:
        /*0004*/ 	.word	index@(_Z15update_diagonalPfS_S_)
        /*0008*/ 	.word	0x0000000c


	//----- nvinfo : EIATTR_FRAME_SIZE
	.align		4
.L_1:
        /*000c*/ 	.byte	0x04, 0x11
        /*000e*/ 	.short	(.L_3 - .L_2)
	.align		4
.L_2:
        /*0010*/ 	.word	index@(_Z15update_diagonalPfS_S_)
        /*0014*/ 	.word	0x00000000


	//----- nvinfo : EIATTR_REGCOUNT
	.align		4
.L_3:
        /*0018*/ 	.byte	0x04, 0x2f
        /*001a*/ 	.short	(.L_5 - .L_4)
	.align		4
.L_4:
        /*001c*/ 	.word	index@(_Z11update_betaPfS_)
        /*0020*/ 	.word	0x0000000c


	//----- nvinfo : EIATTR_FRAME_SIZE
	.align		4
.L_5:
        /*0024*/ 	.byte	0x04, 0x11
        /*0026*/ 	.short	(.L_7 - .L_6)
	.align		4
.L_6:
        /*0028*/ 	.word	index@($__internal_0_$__cuda_sm3x_div_rn_noftz_f32_slowpath)
        /*002c*/ 	.word	0x00000000


	//----- nvinfo : EIATTR_FRAME_SIZE
	.align		4
.L_7:
        /*0030*/ 	.byte	0x04, 0x11
        /*0032*/ 	.short	(.L_9 - .L_8)
	.align		4
.L_8:
        /*0034*/ 	.word	index@(_Z11update_betaPfS_)
        /*0038*/ 	.word	0x00000000


	//----- nvinfo : EIATTR_MIN_STACK_SIZE
	.align		4
.L_9:
        /*003c*/ 	.byte	0x04, 0x12
        /*003e*/ 	.short	(.L_11 - .L_10)
	.align		4
.L_10:
        /*0040*/ 	.word	index@(_Z11update_betaPfS_)
        /*0044*/ 	.word	0x00000000


	//----- nvinfo : EIATTR_MIN_STACK_SIZE
	.align		4
.L_11:
        /*0048*/ 	.byte	0x04, 0x12
        /*004a*/ 	.short	(.L_13 - .L_12)
	.align		4
.L_12:
        /*004c*/ 	.word	index@(_Z15update_diagonalPfS_S_)
        /*0050*/ 	.word	0x00000000
.L_13:


//--------------------- .nv.compat                --------------------------
	.section	.nv.compat,"",@"SHT_CUDA_COMPAT_INFO"
	.align	4
        /*0000*/ 	.byte	0x02, 0x09, 0x00, 0x00, 0x02, 0x02, 0x01, 0x00, 0x02, 0x05, 0x05, 0x00, 0x03, 0x07, 0x01, 0x01
        /*0010*/ 	.byte	0x02, 0x03, 0x00, 0x00, 0x02, 0x06, 0x01, 0x00, 0x04, 0x0b, 0x08, 0x00, 0x01, 0x00, 0x00, 0x00
        /*0020*/ 	.byte	0x00, 0x00, 0x00, 0x00


//--------------------- .nv.info._Z11update_betaPfS_ --------------------------
	.section	.nv.info._Z11update_betaPfS_,"",@"SHT_CUDA_INFO"
	.sectionflags	@""
	.align	4


	//----- nvinfo : EIATTR_CUDA_API_VERSION
	.align		4
        /*0000*/ 	.byte	0x04, 0x37
        /*0002*/ 	.short	(.L_15 - .L_14)
.L_14:
        /*0004*/ 	.word	0x00000082


	//----- nvinfo : EIATTR_KPARAM_INFO
	.align		4
.L_15:
        /*0008*/ 	.byte	0x04, 0x17
        /*000a*/ 	.short	(.L_17 - .L_16)
.L_16:
        /*000c*/ 	.word	0x00000000
        /*0010*/ 	.short	0x0001
        /*0012*/ 	.short	0x0008
        /*0014*/ 	.byte	0x00, 0xf5, 0x21, 0x00


	//----- nvinfo : EIATTR_KPARAM_INFO
	.align		4
.L_17:
        /*0018*/ 	.byte	0x04, 0x17
        /*001a*/ 	.short	(.L_19 - .L_18)
.L_18:
        /*001c*/ 	.word	0x00000000
        /*0020*/ 	.short	0x0000
        /*0022*/ 	.short	0x0000
        /*0024*/ 	.byte	0x00, 0xf5, 0x21, 0x00


	//----- nvinfo : EIATTR_SPARSE_MMA_MASK
	.align		4
.L_19:
        /*0028*/ 	.byte	0x03, 0x50
        /*002a*/ 	.short	0x0000


	//----- nvinfo : EIATTR_MAXREG_COUNT
	.align		4
        /*002c*/ 	.byte	0x03, 0x1b
        /*002e*/ 	.short	0x00ff


	//----- nvinfo : EIATTR_MERCURY_ISA_VERSION
	.align		4
        /*0030*/ 	.byte	0x03, 0x5f
        /*0032*/ 	.short	0x0101


	//----- nvinfo : EIATTR_VRC_CTA_INIT_COUNT
	.align		4
        /*0034*/ 	.byte	0x02, 0x4a
	.zero		1
	.zero		1


	//----- nvinfo : EIATTR_EXIT_INSTR_OFFSETS
	.align		4
        /*0038*/ 	.byte	0x04, 0x1c
        /*003a*/ 	.short	(.L_21 - .L_20)


	//   ....[0]....
.L_20:
        /*003c*/ 	.word	0x00000130


	//----- nvinfo : EIATTR_CRS_STACK_SIZE
	.align		4
.L_21:
        /*0040*/ 	.byte	0x04, 0x1e
        /*0042*/ 	.short	(.L_23 - .L_22)
.L_22:
        /*0044*/ 	.word	0x00000000


	//----- nvinfo : EIATTR_CBANK_PARAM_SIZE
	.align		4
.L_23:
        /*0048*/ 	.byte	0x03, 0x19
        /*004a*/ 	.short	0x0010


	//----- nvinfo : EIATTR_PARAM_CBANK
	.align		4
        /*004c*/ 	.byte	0x04, 0x0a
        /*004e*/ 	.short	(.L_25 - .L_24)
	.align		4
.L_24:
        /*0050*/ 	.word	index@(.nv.constant0._Z11update_betaPfS_)
        /*0054*/ 	.short	0x0380
        /*0056*/ 	.short	0x0010


	//----- nvinfo : EIATTR_SW_WAR
	.align		4
.L_25:
        /*0058*/ 	.byte	0x04, 0x36
        /*005a*/ 	.short	(.L_27 - .L_26)
.L_26:
        /*005c*/ 	.word	0x00000008
.L_27:


//--------------------- .nv.info._Z15update_diagonalPfS_S_ --------------------------
	.section	.nv.info._Z15update_diagonalPfS_S_,"",@"SHT_CUDA_INFO"
	.sectionflags	@""
	.align	4


	//----- nvinfo : EIATTR_CUDA_API_VERSION
	.align		4
        /*0000*/ 	.byte	0x04, 0x37
        /*0002*/ 	.short	(.L_29 - .L_28)
.L_28:
        /*0004*/ 	.word	0x00000082


	//----- nvinfo : EIATTR_KPARAM_INFO
	.align		4
.L_29:
        /*0008*/ 	.byte	0x04, 0x17
        /*000a*/ 	.short	(.L_31 - .L_30)
.L_30:
        /*000c*/ 	.word	0x00000000
        /*0010*/ 	.short	0x0002
        /*0012*/ 	.short	0x0010
        /*0014*/ 	.byte	0x00, 0xf5, 0x21, 0x00


	//----- nvinfo : EIATTR_KPARAM_INFO
	.align		4
.L_31:
        /*0018*/ 	.byte	0x04, 0x17
        /*001a*/ 	.short	(.L_33 - .L_32)
.L_32:
        /*001c*/ 	.word	0x00000000
        /*0020*/ 	.short	0x0001
        /*0022*/ 	.short	0x0008
        /*0024*/ 	.byte	0x00, 0xf5, 0x21, 0x00


	//----- nvinfo : EIATTR_KPARAM_INFO
	.align		4
.L_33:
        /*0028*/ 	.byte	0x04, 0x17
        /*002a*/ 	.short	(.L_35 - .L_34)
.L_34:
        /*002c*/ 	.word	0x00000000
        /*0030*/ 	.short	0x0000
        /*0032*/ 	.short	0x0000
        /*0034*/ 	.byte	0x00, 0xf5, 0x21, 0x00


	//----- nvinfo : EIATTR_SPARSE_MMA_MASK
	.align		4
.L_35:
        /*0038*/ 	.byte	0x03, 0x50
        /*003a*/ 	.short	0x0000


	//----- nvinfo : EIATTR_MAXREG_COUNT
	.align		4
        /*003c*/ 	.byte	0x03, 0x1b
        /*003e*/ 	.short	0x00ff


	//----- nvinfo : EIATTR_MERCURY_ISA_VERSION
	.align		4
        /*0040*/ 	.byte	0x03, 0x5f
        /*0042*/ 	.short	0x0101


	//----- nvinfo : EIATTR_VRC_CTA_INIT_COUNT
	.align		4
        /*0044*/ 	.byte	0x02, 0x4a
	.zero		1
	.zero		1


	//----- nvinfo : EIATTR_EXIT_INSTR_OFFSETS
	.align		4
        /*0048*/ 	.byte	0x04, 0x1c
        /*004a*/ 	.short	(.L_37 - .L_36)


	//   ....[0]....
.L_36:
        /*004c*/ 	.word	0x000000b0


	//----- nvinfo : EIATTR_CBANK_PARAM_SIZE
	.align		4
.L_37:
        /*0050*/ 	.byte	0x03, 0x19
        /*0052*/ 	.short	0x0018


	//----- nvinfo : EIATTR_PARAM_CBANK
	.align		4
        /*0054*/ 	.byte	0x04, 0x0a
        /*0056*/ 	.short	(.L_39 - .L_38)
	.align		4
.L_38:
        /*0058*/ 	.word	index@(.nv.constant0._Z15update_diagonalPfS_S_)
        /*005c*/ 	.short	0x0380
        /*005e*/ 	.short	0x0018


	//----- nvinfo : EIATTR_SW_WAR
	.align		4
.L_39:
        /*0060*/ 	.byte	0x04, 0x36
        /*0062*/ 	.short	(.L_41 - .L_40)
.L_40:
        /*0064*/ 	.word	0x00000008
.L_41:


//--------------------- .nv.callgraph             --------------------------
	.section	.nv.callgraph,"",@"SHT_CUDA_CALLGRAPH"
	.align	4
	.sectionentsize	8
	.align		4
        /*0000*/ 	.word	0x00000000
	.align		4
        /*0004*/ 	.word	0xffffffff
	.align		4
        /*0008*/ 	.word	0x00000000
	.align		4
        /*000c*/ 	.word	0xfffffffe
	.align		4
        /*0010*/ 	.word	0x00000000
	.align		4
        /*0014*/ 	.word	0xfffffffd
	.align		4
        /*0018*/ 	.word	0x00000000
	.align		4
        /*001c*/ 	.word	0xfffffffc


//--------------------- .text._Z11update_betaPfS_ --------------------------
	.section	.text._Z11update_betaPfS_,"ax",@progbits
	.align	128
        .global         _Z11update_betaPfS_
        .type           _Z11update_betaPfS_,@function
        .size           _Z11update_betaPfS_,(.L_x_11 - _Z11update_betaPfS_)
        .other          _Z11update_betaPfS_,@"STO_CUDA_ENTRY STV_DEFAULT"
_Z11update_betaPfS_:
.text._Z11update_betaPfS_:
[----:B------:R-:W-:Y:S08]  /*0000*/  LDC R1, c[0x0][0x37c] ;  /* 0x0000df00ff017b82 */ /* 0x000ff00000000800 */
[----:B------:R-:W0:Y:S01]  /*0010*/  LDC.64 R2, c[0x0][0x388] ;  /* 0x0000e200ff027b82 */ /* 0x000e220000000a00 */
[----:B------:R-:W0:Y:S02]  /*0020*/  LDCU.64 UR6, c[0x0][0x358] ;  /* 0x00006b00ff0677ac */ /* 0x000e240008000a00 */
[----:B0-----:R-:W2:Y:S01]  /*0030*/  LDG.E R3, desc[UR6][R2.64] ;  /* 0x0000000602037981 */ /* 0x001ea2000c1e1900 */
[----:B------:R-:W-:-:S02]  /*0040*/  UMOV UR4, 0x40000000 ;  /* 0x4000000000047882 */ /* 0x000fc40000000000 */
[----:B------:R-:W-:Y:S01]  /*0050*/  IMAD.U32 R6, RZ, RZ, UR4 ;  /* 0x00000004ff067e24 */ /* 0x000fe2000f8e00ff */
[----:B--2---:R-:W0:Y:S08]  /*0060*/  MUFU.RCP R0, R3 ;  /* 0x0000000300007308 */ /* 0x004e300000001000 */
[----:B------:R-:W1:Y:S01]  /*0070*/  FCHK P0, -R6, R3 ;  /* 0x0000000306007302 */ /* 0x000e620000000100 */
[----:B0-----:R-:W-:-:S04]  /*0080*/  FFMA R5, -R3, R0, 1 ;  /* 0x3f80000003057423 */ /* 0x001fc80000000100 */
[----:B------:R-:W-:-:S04]  /*0090*/  FFMA R0, R0, R5, R0 ;  /* 0x0000000500007223 */ /* 0x000fc80000000000 */
[----:B------:R-:W-:-:S04]  /*00a0*/  FFMA R4, R0, -2, RZ ;  /* 0xc000000000047823 */ /* 0x000fc800000000ff */
[----:B------:R-:W-:-:S04]  /*00b0*/  FFMA R5, -R3, R4, -2 ;  /* 0xc000000003057423 */ /* 0x000fc80000000104 */
[----:B------:R-:W-:Y:S01]  /*00c0*/  FFMA R5, R0, R5, R4 ;  /* 0x0000000500057223 */ /* 0x000fe20000000004 */
[----:B-1----:R-:W-:Y:S06]  /*00d0*/  @!P0 BRA `(.L_x_0) ;  /* 0x00000000000c8947 */ /* 0x002fec0003800000 */
[----:B------:R-:W-:-:S07]  /*00e0*/  MOV R2, 0x100 ;  /* 0x0000010000027802 */ /* 0x000fce0000000f00 */
[----:B------:R-:W-:Y:S05]  /*00f0*/  CALL.REL.NOINC `($__internal_0_$__cuda_sm3x_div_rn_noftz_f32_slowpath) ;  /* 0x0000000000107944 */ /* 0x000fea0003c00000 */
[----:B------:R-:W-:-:S07]  /*0100*/  IMAD.MOV.U32 R5, RZ, RZ, R6 ;  /* 0x000000ffff057224 */ /* 0x000fce00078e0006 */
.L_x_0:
[----:B------:R-:W0:Y:S02]  /*0110*/  LDC.64 R2, c[0x0][0x380] ;  /* 0x0000e000ff027b82 */ /* 0x000e240000000a00 */
[----:B0-----:R-:W-:Y:S01]  /*0120*/  STG.E desc[UR6][R2.64], R5 ;  /* 0x0000000502007986 */ /* 0x001fe2000c101906 */
[----:B------:R-:W-:Y:S05]  /*0130*/  EXIT ;  /* 0x000000000000794d */ /* 0x000fea0003800000 */
        .weak           $__internal_0_$__cuda_sm3x_div_rn_noftz_f32_slowpath
        .type           $__internal_0_$__cuda_sm3x_div_rn_noftz_f32_slowpath,@function
        .size           $__internal_0_$__cuda_sm3x_div_rn_noftz_f32_slowpath,(.L_x_11 - $__internal_0_$__cuda_sm3x_div_rn_noftz_f32_slowpath)
$__internal_0_$__cuda_sm3x_div_rn_noftz_f32_slowpath:
[--C-:B------:R-:W-:Y:S01]  /*0140*/  SHF.R.U32.HI R0, RZ, 0x17, R3.reuse ;  /* 0x00000017ff007819 */ /* 0x100fe20000011603 */
[----:B------:R-:W-:-:S03]  /*0150*/  IMAD.MOV.U32 R6, RZ, RZ, R3 ;  /* 0x000000ffff067224 */ /* 0x000fc600078e0003 */
[----:B------:R-:W-:-:S05]  /*0160*/  LOP3.LUT R4, R0, 0xff, RZ, 0xc0, !PT ;  /* 0x000000ff00047812 */ /* 0x000fca00078ec0ff */
[----:B------:R-:W-:-:S05]  /*0170*/  VIADD R7, R4, 0xffffffff ;  /* 0xffffffff04077836 */ /* 0x000fca0000000000 */
[----:B------:R-:W-:-:S13]  /*0180*/  ISETP.GT.U32.AND P0, PT, R7, 0xfd, PT ;  /* 0x000000fd0700780c */ /* 0x000fda0003f04070 */
[----:B------:R-:W-:Y:S01]  /*0190*/  @!P0 IMAD.MOV.U32 R5, RZ, RZ, RZ ;  /* 0x000000ffff058224 */ /* 0x000fe200078e00ff */
[----:B------:R-:W-:Y:S06]  /*01a0*/  @!P0 BRA `(.L_x_1) ;  /* 0x0000000000408947 */ /* 0x000fec0003800000 */
[----:B------:R-:W-:Y:S01]  /*01b0*/  FSETP.GTU.FTZ.AND P0, PT, |R3|, +INF , PT ;  /* 0x7f8000000300780b */ /* 0x000fe20003f1c200 */
[----:B------:R-:W-:-:S12]  /*01c0*/  IMAD.MOV.U32 R0, RZ, RZ, R3 ;  /* 0x000000ffff007224 */ /* 0x000fd800078e0003 */
[----:B------:R-:W-:Y:S05]  /*01d0*/  @P0 BRA `(.L_x_2) ;  /* 0x0000000400280947 */ /* 0x000fea0003800000 */
[----:B------:R-:W-:-:S05]  /*01e0*/  IMAD.MOV.U32 R3, RZ, RZ, -0x40000000 ;  /* 0xc0000000ff037424 */ /* 0x000fca00078e00ff */
[----:B------:R-:W-:-:S13]  /*01f0*/  LOP3.LUT P0, RZ, R6, 0x7fffffff, R3, 0xc8, !PT ;  /* 0x7fffffff06ff7812 */ /* 0x000fda000780c803 */
[----:B------:R-:W-:Y:S05]  /*0200*/  @!P0 BRA `(.L_x_3) ;  /* 0x0000000400148947 */ /* 0x000fea0003800000 */
[----:B------:R-:W-:Y:S02]  /*0210*/  FSETP.NEU.FTZ.AND P0, PT, |R0|, +INF , PT ;  /* 0x7f8000000000780b */ /* 0x000fe40003f1d200 */
[----:B------:R-:W-:-:S04]  /*0220*/  LOP3.LUT P1, RZ, R3, 0x7fffffff, RZ, 0xc0, !PT ;  /* 0x7fffffff03ff7812 */ /* 0x000fc8000782c0ff */
[----:B------:R-:W-:-:S13]  /*0230*/  PLOP3.LUT P0, PT, P0, P1, PT, 0x2f, 0xf2 ;  /* 0x0000000000f2781c */ /* 0x000fda0000702577 */
[----:B------:R-:W-:Y:S05]  /*0240*/  @P0 BRA `(.L_x_4) ;  /* 0x0000000000fc0947 */ /* 0x000fea0003800000 */
[----:B------:R-:W-:-:S13]  /*0250*/  LOP3.LUT P0, RZ, R6, 0x7fffffff, RZ, 0xc0, !PT ;  /* 0x7fffffff06ff7812 */ /* 0x000fda000780c0ff */
[----:B------:R-:W-:Y:S05]  /*0260*/  @!P0 BRA `(.L_x_5) ;  /* 0x0000000000e88947 */ /* 0x000fea0003800000 */
[----:B------:R-:W-:Y:S01]  /*0270*/  ISETP.GE.AND P0, PT, R7, RZ, PT ;  /* 0x000000ff0700720c */ /* 0x000fe20003f06270 */
[----:B------:R-:W-:-:S12]  /*0280*/  IMAD.MOV.U32 R5, RZ, RZ, RZ ;  /* 0x000000ffff057224 */ /* 0x000fd800078e00ff */
[----:B------:R-:W-:Y:S01]  /*0290*/  @!P0 FFMA R6, R0, 1.84467440737095516160e+19, RZ ;  /* 0x5f80000000068823 */ /* 0x000fe200000000ff */
[----:B------:R-:W-:-:S07]  /*02a0*/  @!P0 VIADD R5, R5, 0x40 ;  /* 0x0000004005058836 */ /* 0x000fce0000000000 */
.L_x_1:
[----:B------:R-:W-:Y:S01]  /*02b0*/  LEA R3, R4, 0xc0800000, 0x17 ;  /* 0xc080000004037811 */ /* 0x000fe200078eb8ff */
[----:B------:R-:W-:Y:S01]  /*02c0*/  UMOV UR4, 0xc0000000 ;  /* 0xc000000000047882 */ /* 0x000fe20000000000 */
[----:B------:R-:W-:Y:S01]  /*02d0*/  IADD3 R4, PT, PT, R5, 0x80, -R4 ;  /* 0x0000008005047810 */ /* 0x000fe20007ffe804 */
[----:B------:R-:W-:Y:S02]  /*02e0*/  UIADD3 UR4, UPT, UPT, UR4, -0x800000, URZ ;  /* 0xff80000004047890 */ /* 0x000fe4000fffe0ff */
[----:B------:R-:W-:-:S04]  /*02f0*/  IMAD.IADD R3, R6, 0x1, -R3 ;  /* 0x0000000106037824 */ /* 0x000fc800078e0a03 */
[----:B------:R-:W0:Y:S01]  /*0300*/  MUFU.RCP R0, R3 ;  /* 0x0000000300007308 */ /* 0x000e220000001000 */
[----:B------:R-:W-:-:S04]  /*0310*/  FADD.FTZ R7, -R3, -RZ ;  /* 0x800000ff03077221 */ /* 0x000fc80000010100 */
[----:B0-----:R-:W-:-:S04]  /*0320*/  FFMA R9, R0, R7, 1 ;  /* 0x3f80000000097423 */ /* 0x001fc80000000007 */
[----:B------:R-:W-:-:S04]  /*0330*/  FFMA R0, R0, R9, R0 ;  /* 0x0000000900007223 */ /* 0x000fc80000000000 */
[----:B------:R-:W-:-:S04]  /*0340*/  FFMA R6, R0, UR4, RZ ;  /* 0x0000000400067c23 */ /* 0x000fc800080000ff */
[----:B------:R-:W-:-:S04]  /*0350*/  FFMA R9, R7, R6, UR4 ;  /* 0x0000000407097e23 */ /* 0x000fc80008000006 */
[----:B------:R-:W-:-:S04]  /*0360*/  FFMA R9, R0, R9, R6 ;  /* 0x0000000900097223 */ /* 0x000fc80000000006 */
[----:B------:R-:W-:-:S04]  /*0370*/  FFMA R8, R7, R9, UR4 ;  /* 0x0000000407087e23 */ /* 0x000fc80008000009 */
[----:B------:R-:W-:-:S05]  /*0380*/  FFMA R6, R0, R8, R9 ;  /* 0x0000000800067223 */ /* 0x000fca0000000009 */
[----:B------:R-:W-:-:S04]  /*0390*/  SHF.R.U32.HI R3, RZ, 0x17, R6 ;  /* 0x00000017ff037819 */ /* 0x000fc80000011606 */
[----:B------:R-:W-:-:S05]  /*03a0*/  LOP3.LUT R3, R3, 0xff, RZ, 0xc0, !PT ;  /* 0x000000ff03037812 */ /* 0x000fca00078ec0ff */
[----:B------:R-:W-:-:S04]  /*03b0*/  IMAD.IADD R7, R3, 0x1, R4 ;  /* 0x0000000103077824 */ /* 0x000fc800078e0204 */
[----:B------:R-:W-:-:S05]  /*03c0*/  VIADD R3, R7, 0xffffffff ;  /* 0xffffffff07037836 */ /* 0x000fca0000000000 */
[----:B------:R-:W-:-:S13]  /*03d0*/  ISETP.GE.U32.AND P0, PT, R3, 0xfe, PT ;  /* 0x000000fe0300780c */ /* 0x000fda0003f06070 */
[----:B------:R-:W-:Y:S05]  /*03e0*/  @!P0 BRA `(.L_x_6) ;  /* 0x0000000000808947 */ /* 0x000fea0003800000 */
[----:B------:R-:W-:-:S13]  /*03f0*/  ISETP.GT.AND P0, PT, R7, 0xfe, PT ;  /* 0x000000fe0700780c */ /* 0x000fda0003f04270 */
[----:B------:R-:W-:Y:S05]  /*0400*/  @P0 BRA `(.L_x_7) ;  /* 0x00000000006c0947 */ /* 0x000fea0003800000 */
[----:B------:R-:W-:-:S13]  /*0410*/  ISETP.GE.AND P0, PT, R7, 0x1, PT ;  /* 0x000000010700780c */ /* 0x000fda0003f06270 */
[----:B------:R-:W-:Y:S05]  /*0420*/  @P0 BRA `(.L_x_8) ;  /* 0x0000000000980947 */ /* 0x000fea0003800000 */
[----:B------:R-:W-:Y:S02]  /*0430*/  ISETP.GE.AND P0, PT, R7, -0x18, PT ;  /* 0xffffffe80700780c */ /* 0x000fe40003f06270 */
[----:B------:R-:W-:-:S11]  /*0440*/  LOP3.LUT R6, R6, 0x80000000, RZ, 0xc0, !PT ;  /* 0x8000000006067812 */ /* 0x000fd600078ec0ff */
[----:B------:R-:W-:Y:S05]  /*0450*/  @!P0 BRA `(.L_x_8) ;  /* 0x00000000008c8947 */ /* 0x000fea0003800000 */
[CC--:B------:R-:W-:Y:S01]  /*0460*/  FFMA.RZ R3, R0.reuse, R8.reuse, R9 ;  /* 0x0000000800037223 */ /* 0x0c0fe2000000c009 */
[C---:B------:R-:W-:Y:S01]  /*0470*/  VIADD R5, R7.reuse, 0x20 ;  /* 0x0000002007057836 */ /* 0x040fe20000000000 */
[C---:B------:R-:W-:Y:S02]  /*0480*/  ISETP.NE.AND P2, PT, R7.reuse, RZ, PT ;  /* 0x000000ff0700720c */ /* 0x040fe40003f45270 */
[----:B------:R-:W-:Y:S01]  /*0490*/  ISETP.NE.AND P1, PT, R7, RZ, PT ;  /* 0x000000ff0700720c */ /* 0x000fe20003f25270 */
[----:B------:R-:W-:Y:S01]  /*04a0*/  IMAD.MOV R7, RZ, RZ, -R7 ;  /* 0x000000ffff077224 */ /* 0x000fe200078e0a07 */
[----:B------:R-:W-:Y:S01]  /*04b0*/  LOP3.LUT R4, R3, 0x7fffff, RZ, 0xc0, !PT ;  /* 0x007fffff03047812 */ /* 0x000fe200078ec0ff */
[CCC-:B------:R-:W-:Y:S01]  /*04c0*/  FFMA.RP R3, R0.reuse, R8.reuse, R9.reuse ;  /* 0x0000000800037223 */ /* 0x1c0fe20000008009 */
[----:B------:R-:W-:Y:S02]  /*04d0*/  FFMA.RM R0, R0, R8, R9 ;  /* 0x0000000800007223 */ /* 0x000fe40000004009 */
[----:B------:R-:W-:-:S03]  /*04e0*/  LOP3.LUT R4, R4, 0x800000, RZ, 0xfc, !PT ;  /* 0x0080000004047812 */ /* 0x000fc600078efcff */
[----:B------:R-:W-:Y:S02]  /*04f0*/  FSETP.NEU.FTZ.AND P0, PT, R3, R0, PT ;  /* 0x000000000300720b */ /* 0x000fe40003f1d000 */
[----:B------:R-:W-:Y:S02]  /*0500*/  SHF.L.U32 R5, R4, R5, RZ ;  /* 0x0000000504057219 */ /* 0x000fe400000006ff */
[----:B------:R-:W-:Y:S02]  /*0510*/  SEL R3, R7, RZ, P2 ;  /* 0x000000ff07037207 */ /* 0x000fe40001000000 */
[----:B------:R-:W-:Y:S02]  /*0520*/  ISETP.NE.AND P1, PT, R5, RZ, P1 ;  /* 0x000000ff0500720c */ /* 0x000fe40000f25270 */
[----:B------:R-:W-:Y:S02]  /*0530*/  SHF.R.U32.HI R3, RZ, R3, R4 ;  /* 0x00000003ff037219 */ /* 0x000fe40000011604 */
[----:B------:R-:W-:-:S02]  /*0540*/  PLOP3.LUT P0, PT, P0, P1, PT, 0xf8, 0x8f ;  /* 0x00000000008f781c */ /* 0x000fc40000703f70 */
[----:B------:R-:W-:Y:S02]  /*0550*/  SHF.R.U32.HI R5, RZ, 0x1, R3 ;  /* 0x00000001ff057819 */ /* 0x000fe40000011603 */
[----:B------:R-:W-:-:S04]  /*0560*/  SEL R0, RZ, 0x1, !P0 ;  /* 0x00000001ff007807 */ /* 0x000fc80004000000 */
[----:B------:R-:W-:-:S04]  /*0570*/  LOP3.LUT R0, R0, 0x1, R5, 0xf8, !PT ;  /* 0x0000000100007812 */ /* 0x000fc800078ef805 */
[----:B------:R-:W-:-:S05]  /*0580*/  LOP3.LUT R0, R0, R3, RZ, 0xc0, !PT ;  /* 0x0000000300007212 */ /* 0x000fca00078ec0ff */
[----:B------:R-:W-:-:S05]  /*0590*/  IMAD.IADD R5, R5, 0x1, R0 ;  /* 0x0000000105057824 */ /* 0x000fca00078e0200 */
[----:B------:R-:W-:Y:S01]  /*05a0*/  LOP3.LUT R6, R5, R6, RZ, 0xfc, !PT ;  /* 0x0000000605067212 */ /* 0x000fe200078efcff */
[----:B------:R-:W-:Y:S06]  /*05b0*/  BRA `(.L_x_8) ;  /* 0x0000000000347947 */ /* 0x000fec0003800000 */
.L_x_7:
[----:B------:R-:W-:-:S04]  /*05c0*/  LOP3.LUT R6, R6, 0x80000000, RZ, 0xc0, !PT ;  /* 0x8000000006067812 */ /* 0x000fc800078ec0ff */
[----:B------:R-:W-:Y:S01]  /*05d0*/  LOP3.LUT R6, R6, 0x7f800000, RZ, 0xfc, !PT ;  /* 0x7f80000006067812 */ /* 0x000fe200078efcff */
[----:B------:R-:W-:Y:S06]  /*05e0*/  BRA `(.L_x_8) ;  /* 0x0000000000287947 */ /* 0x000fec0003800000 */
.L_x_6:
[----:B------:R-:W-:Y:S01]  /*05f0*/  IMAD R6, R4, 0x800000, R6 ;  /* 0x0080000004067824 */ /* 0x000fe200078e0206 */
[----:B------:R-:W-:Y:S06]  /*0600*/  BRA `(.L_x_8) ;  /* 0x0000000000207947 */ /* 0x000fec0003800000 */
.L_x_5:
[----:B------:R-:W-:-:S04]  /*0610*/  LOP3.LUT R6, R6, 0x80000000, R3, 0x48, !PT ;  /* 0x8000000006067812 */ /* 0x000fc800078e4803 */
[----:B------:R-:W-:Y:S01]  /*0620*/  LOP3.LUT R6, R6, 0x7f800000, RZ, 0xfc, !PT ;  /* 0x7f80000006067812 */ /* 0x000fe200078efcff */
[----:B------:R-:W-:Y:S06]  /*0630*/  BRA `(.L_x_8) ;  /* 0x0000000000147947 */ /* 0x000fec0003800000 */
.L_x_4:
[----:B------:R-:W-:Y:S01]  /*0640*/  LOP3.LUT R6, R6, 0x80000000, R3, 0x48, !PT ;  /* 0x8000000006067812 */ /* 0x000fe200078e4803 */
[----:B------:R-:W-:Y:S06]  /*0650*/  BRA `(.L_x_8) ;  /* 0x00000000000c7947 */ /* 0x000fec0003800000 */
.L_x_3:
[----:B------:R-:W0:Y:S01]  /*0660*/  MUFU.RSQ R6, -QNAN ;  /* 0xffc0000000067908 */ /* 0x000e220000001400 */
[----:B------:R-:W-:Y:S05]  /*0670*/  BRA `(.L_x_8) ;  /* 0x0000000000047947 */ /* 0x000fea0003800000 */
.L_x_2:
[----:B------:R-:W-:-:S07]  /*0680*/  FADD.FTZ R6, R0, -2 ;  /* 0xc000000000067421 */ /* 0x000fce0000010000 */
.L_x_8:
[----:B------:R-:W-:-:S04]  /*0690*/  IMAD.MOV.U32 R3, RZ, RZ, 0x0 ;  /* 0x00000000ff037424 */ /* 0x000fc800078e00ff */
[----:B0-----:R-:W-:Y:S05]  /*06a0*/  RET.REL.NODEC R2 `(_Z11update_betaPfS_) ;  /* 0xfffffff802547950 */ /* 0x001fea0003c3ffff */
.L_x_9:
[----:B------:R-:W-:-:S00]  /*06b0*/  BRA `(.L_x_9) ;  /* 0xfffffffc00fc7947 */ /* 0x000fc0000383ffff */
[----:B------:R-:W-:-:S00]  /*06c0*/  NOP ;  /* 0x0000000000007918 */ /* 0x000fc00000000000 */
        /* <DEDUP_REMOVED lines=11> */
.L_x_11:


//--------------------- .text._Z15update_diagonalPfS_S_ --------------------------
	.section	.text._Z15update_diagonalPfS_S_,"ax",@progbits
	.align	128
        .global         _Z15update_diagonalPfS_S_
        .type           _Z15update_diagonalPfS_S_,@function
        .size           _Z15update_diagonalPfS_S_,(.L_x_13 - _Z15update_diagonalPfS_S_)
        .other          _Z15update_diagonalPfS_S_,@"STO_CUDA_ENTRY STV_DEFAULT"
_Z15update_diagonalPfS_S_:
.text._Z15update_diagonalPfS_S_:
[----:B------:R-:W-:Y:S08]  /*0000*/  LDC R1, c[0x0][0x37c] ;  /* 0x0000df00ff017b82 */ /* 0x000ff00000000800 */
[----:B------:R-:W0:Y:S01]  /*0010*/  LDC.64 R2, c[0x0][0x388] ;  /* 0x0000e200ff027b82 */ /* 0x000e220000000a00 */
[----:B------:R-:W0:Y:S07]  /*0020*/  LDCU.64 UR4, c[0x0][0x358] ;  /* 0x00006b00ff0477ac */ /* 0x000e2e0008000a00 */
[----:B------:R-:W1:Y:S01]  /*0030*/  LDC.64 R4, c[0x0][0x390] ;  /* 0x0000e400ff047b82 */ /* 0x000e620000000a00 */
[----:B0-----:R-:W2:Y:S04]  /*0040*/  LDG.E R2, desc[UR4][R2.64] ;  /* 0x0000000402027981 */ /* 0x001ea8000c1e1900 */
[----:B-1----:R-:W3:Y:S03]  /*0050*/  LDG.E R5, desc[UR4][R4.64] ;  /* 0x0000000404057981 */ /* 0x002ee6000c1e1900 */
[----:B------:R-:W0:Y:S01]  /*0060*/  LDC.64 R6, c[0x0][0x380] ;  /* 0x0000e000ff067b82 */ /* 0x000e220000000a00 */
[----:B--2---:R-:W-:-:S13]  /*0070*/  FSETP.GT.AND P0, PT, R2, RZ, PT ;  /* 0x000000ff0200720b */ /* 0x004fda0003f04000 */
[C-C-:B---3--:R-:W-:Y:S01]  /*0080*/  @P0 FADD R9, R2.reuse, -R5.reuse ;  /* 0x8000000502090221 */ /* 0x148fe20000000000 */
[----:B------:R-:W-:-:S05]  /*0090*/  @!P0 FADD R9, R2, R5 ;  /* 0x0000000502098221 */ /* 0x000fca0000000000 */
[----:B0-----:R-:W-:Y:S01]  /*00a0*/  STG.E desc[UR4][R6.64], R9 ;  /* 0x0000000906007986 */ /* 0x001fe2000c101904 */
[----:B------:R-:W-:Y:S05]  /*00b0*/  EXIT ;  /* 0x000000000000794d */ /* 0x000fea0003800000 */
.L_x_10:
        /* <DEDUP_REMOVED lines=12> */
.L_x_13:


//--------------------- .nv.shared.reserved.0     --------------------------
	.section	.nv.shared.reserved.0,"aw",@nobits
	.weak		__nv_reservedSMEM_offset_0_alias
	.size		__nv_reservedSMEM_offset_0_alias, 0, 64
	.other		__nv_reservedSMEM_offset_0_alias,@"STO_CUDA_RESERVED_SHARED STV_DEFAULT"
__nv_reservedSMEM_offset_0_alias:
	.zero		0
	.zero		64


//--------------------- .nv.constant0._Z11update_betaPfS_ --------------------------
	.section	.nv.constant0._Z11update_betaPfS_,"a",@progbits
	.sectionflags	@""
	.align	4
.nv.constant0._Z11update_betaPfS_:
	.zero		912


//--------------------- .nv.constant0._Z15update_diagonalPfS_S_ --------------------------
	.section	.nv.constant0._Z15update_diagonalPfS_S_,"a",@progbits
	.sectionflags	@""
	.align	4
.nv.constant0._Z15update_diagonalPfS_S_:
	.zero		920


//--------------------- SYMBOLS --------------------------

	.type		.nv.reservedSmem.offset0,@object
	.size		.nv.reservedSmem.offset0,0x4
